	.headerflags	@"EF_CUDA_TEXMODE_UNIFIED EF_CUDA_64BIT_ADDRESS EF_CUDA_ACCELERATORS EF_CUDA_SM90 EF_CUDA_VIRTUAL_SM(EF_CUDA_SM90)"
	.elftype	@"ET_EXEC"


//--------------------- .nv.info                  --------------------------
	.section	.nv.info,"",@"SHT_CUDA_INFO"
	.align	4


	//----- nvinfo : EIATTR_REGCOUNT
	.align		4
        /*0000*/ 	.byte	0x04, 0x2f
        /*0002*/ 	.short	(.L_3 - .L_2)
	.align		4
.L_2:
        /*0004*/ 	.word	index@(triton_poi_fused__native_batch_norm_legit_no_training_35)
        /*0008*/ 	.word	0x00000016


	//----- nvinfo : EIATTR_MIN_STACK_SIZE
	.align		4
.L_3:
        /*000c*/ 	.byte	0x04, 0x12
        /*000e*/ 	.short	(.L_5 - .L_4)
	.align		4
.L_4:
        /*0010*/ 	.word	index@(triton_poi_fused__native_batch_norm_legit_no_training_35)
        /*0014*/ 	.word	0x00000000


	//----- nvinfo : EIATTR_FRAME_SIZE
	.align		4
.L_5:
        /*0018*/ 	.byte	0x04, 0x11
        /*001a*/ 	.short	(.L_7 - .L_6)
	.align		4
.L_6:
        /*001c*/ 	.word	index@(triton_poi_fused__native_batch_norm_legit_no_training_35)
        /*0020*/ 	.word	0x00000000


	//----- nvinfo : EIATTR_MIN_STACK_SIZE
	.align		4
.L_7:
        /*0024*/ 	.byte	0x04, 0x12
        /*0026*/ 	.short	(.L_9 - .L_8)
	.align		4
.L_8:
        /*0028*/ 	.word	index@(triton_poi_fused__native_batch_norm_legit_no_training_35)
        /*002c*/ 	.word	0x00000000
.L_9:


//--------------------- .nv.info.triton_poi_fused__native_batch_norm_legit_no_training_35 --------------------------
	.section	.nv.info.triton_poi_fused__native_batch_norm_legit_no_training_35,"",@"SHT_CUDA_INFO"
	.sectionflags	@""
	.align	4


	//----- nvinfo : EIATTR_CUDA_API_VERSION
	.align		4
        /*0000*/ 	.byte	0x04, 0x37
        /*0002*/ 	.short	(.L_11 - .L_10)
.L_10:
        /*0004*/ 	.word	0x0000007c


	//----- nvinfo : EIATTR_KPARAM_INFO
	.align		4
.L_11:
        /*0008*/ 	.byte	0x04, 0x17
        /*000a*/ 	.short	(.L_13 - .L_12)
.L_12:
        /*000c*/ 	.word	0x00000000
        /*0010*/ 	.short	0x0006
        /*0012*/ 	.short	0x0030
        /*0014*/ 	.byte	0x00, 0xf0, 0x11, 0x00


	//----- nvinfo : EIATTR_KPARAM_INFO
	.align		4
.L_13:
        /*0018*/ 	.byte	0x04, 0x17
        /*001a*/ 	.short	(.L_15 - .L_14)
.L_14:
        /*001c*/ 	.word	0x00000000
        /*0020*/ 	.short	0x0005
        /*0022*/ 	.short	0x0028
        /*0024*/ 	.byte	0x00, 0xf4, 0x21, 0x00


	//----- nvinfo : EIATTR_KPARAM_INFO
	.align		4
.L_15:
        /*0028*/ 	.byte	0x04, 0x17
        /*002a*/ 	.short	(.L_17 - .L_16)
.L_16:
        /*002c*/ 	.word	0x00000000
        /*0030*/ 	.short	0x0004
        /*0032*/ 	.short	0x0020
        /*0034*/ 	.byte	0x00, 0xf4, 0x21, 0x00


	//----- nvinfo : EIATTR_KPARAM_INFO
	.align		4
.L_17:
        /*0038*/ 	.byte	0x04, 0x17
        /*003a*/ 	.short	(.L_19 - .L_18)
.L_18:
        /*003c*/ 	.word	0x00000000
        /*0040*/ 	.short	0x0003
        /*0042*/ 	.short	0x0018
        /*0044*/ 	.byte	0x00, 0xf4, 0x21, 0x00


	//----- nvinfo : EIATTR_KPARAM_INFO
	.align		4
.L_19:
        /*0048*/ 	.byte	0x04, 0x17
        /*004a*/ 	.short	(.L_21 - .L_20)
.L_20:
        /*004c*/ 	.word	0x00000000
        /*0050*/ 	.short	0x0002
        /*0052*/ 	.short	0x0010
        /*0054*/ 	.byte	0x00, 0xf4, 0x21, 0x00


	//----- nvinfo : EIATTR_KPARAM_INFO
	.align		4
.L_21:
        /*0058*/ 	.byte	0x04, 0x17
        /*005a*/ 	.short	(.L_23 - .L_22)
.L_22:
        /*005c*/ 	.word	0x00000000
        /*0060*/ 	.short	0x0001
        /*0062*/ 	.short	0x0008
        /*0064*/ 	.byte	0x00, 0xf4, 0x21, 0x00


	//----- nvinfo : EIATTR_KPARAM_INFO
	.align		4
.L_23:
        /*0068*/ 	.byte	0x04, 0x17
        /*006a*/ 	.short	(.L_25 - .L_24)
.L_24:
        /*006c*/ 	.word	0x00000000
        /*0070*/ 	.short	0x0000
        /*0072*/ 	.short	0x0000
        /*0074*/ 	.byte	0x00, 0xf4, 0x21, 0x00


	//----- nvinfo : EIATTR_SPARSE_MMA_MASK
	.align		4
.L_25:
        /*0078*/ 	.byte	0x03, 0x50
        /*007a*/ 	.short	0x0000


	//----- nvinfo : EIATTR_MAXREG_COUNT
	.align		4
        /*007c*/ 	.byte	0x03, 0x1b
        /*007e*/ 	.short	0x00ff


	//----- nvinfo : EIATTR_EXIT_INSTR_OFFSETS
	.align		4
        /*0080*/ 	.byte	0x04, 0x1c
        /*0082*/ 	.short	(.L_27 - .L_26)


	//   ....[0]....
.L_26:
        /*0084*/ 	.word	0x00000450


	//   ....[1]....
        /*0088*/ 	.word	0x00000470


	//----- nvinfo : EIATTR_REQNTID
	.align		4
.L_27:
        /*008c*/ 	.byte	0x04, 0x10
        /*008e*/ 	.short	(.L_29 - .L_28)
.L_28:
        /*0090*/ 	.word	0x00000080
        /*0094*/ 	.word	0x00000001
        /*0098*/ 	.word	0x00000001


	//----- nvinfo : EIATTR_CBANK_PARAM_SIZE
	.align		4
.L_29:
        /*009c*/ 	.byte	0x03, 0x19
        /*009e*/ 	.short	0x0034


	//----- nvinfo : EIATTR_PARAM_CBANK
	.align		4
        /*00a0*/ 	.byte	0x04, 0x0a
        /*00a2*/ 	.short	(.L_31 - .L_30)
	.align		4
.L_30:
        /*00a4*/ 	.word	index@(.nv.constant0.triton_poi_fused__native_batch_norm_legit_no_training_35)
        /*00a8*/ 	.short	0x0210
        /*00aa*/ 	.short	0x0034


	//----- nvinfo : EIATTR_SW_WAR
	.align		4
.L_31:
        /*00ac*/ 	.byte	0x04, 0x36
        /*00ae*/ 	.short	(.L_33 - .L_32)
.L_32:
        /*00b0*/ 	.word	0x00000008
.L_33:


//--------------------- .nv.callgraph             --------------------------
	.section	.nv.callgraph,"",@"SHT_CUDA_CALLGRAPH"
	.align	4
	.sectionentsize	8
	.align		4
        /*0000*/ 	.word	0x00000000
	.align		4
        /*0004*/ 	.word	0xffffffff
	.align		4
        /*0008*/ 	.word	0x00000000
	.align		4
        /*000c*/ 	.word	0xfffffffe
	.align		4
        /*0010*/ 	.word	0x00000000
	.align		4
        /*0014*/ 	.word	0xfffffffd
	.align		4
        /*0018*/ 	.word	0x00000000
	.align		4
        /*001c*/ 	.word	0xfffffffc


//--------------------- .nv.constant4             --------------------------
	.section	.nv.constant4,"a",@progbits
	.align	8
	.align		8
.nv.constant4:
        /*0000*/ 	.dword	_$_str
	.align		8
        /*0008*/ 	.dword	_$_str_$_2


//--------------------- .text.triton_poi_fused__native_batch_norm_legit_no_training_35 --------------------------
	.section	.text.triton_poi_fused__native_batch_norm_legit_no_training_35,"ax",@progbits
	.align	128
        .global         triton_poi_fused__native_batch_norm_legit_no_training_35
        .type           triton_poi_fused__native_batch_norm_legit_no_training_35,@function
        .size           triton_poi_fused__native_batch_norm_legit_no_training_35,(.L_x_1 - triton_poi_fused__native_batch_norm_legit_no_training_35)
        .other          triton_poi_fused__native_batch_norm_legit_no_training_35,@"STO_CUDA_ENTRY STV_DEFAULT"
triton_poi_fused__native_batch_norm_legit_no_training_35:
.text.triton_poi_fused__native_batch_norm_legit_no_training_35:
[----:B------:R-:W0:Y:S01]  /*0000*/  LDC R1, c[0x0][0x28] ;  /* 0x00000a00ff017b82 */ /* 0x000e220000000800 */
[----:B------:R-:W1:Y:S07]  /*0010*/  S2R R0, SR_TID.X ;  /* 0x0000000000007919 */ /* 0x000e6e0000002100 */
[----:B------:R-:W2:Y:S01]  /*0020*/  LDC.64 R8, c[0x0][0x220] ;  /* 0x00008800ff087b82 */ /* 0x000ea20000000a00 */
[----:B------:R-:W-:Y:S01]  /*0030*/  ULDC.64 UR4, c[0x0][0x208] ;  /* 0x0000820000047ab9 */ /* 0x000fe20000000a00 */
[----:B------:R-:W3:Y:S06]  /*0040*/  S2R R5, SR_CTAID.X ;  /* 0x0000000000057919 */ /* 0x000eec0000002500 */
[----:B------:R-:W4:Y:S08]  /*0050*/  LDC.64 R14, c[0x0][0x218] ;  /* 0x00008600ff0e7b82 */ /* 0x000f300000000a00 */
[----:B------:R-:W5:Y:S08]  /*0060*/  LDC.64 R12, c[0x0][0x210] ;  /* 0x00008400ff0c7b82 */ /* 0x000f700000000a00 */
[----:B------:R-:W4:Y:S01]  /*0070*/  LDC.64 R16, c[0x0][0x228] ;  /* 0x00008a00ff107b82 */ /* 0x000f220000000a00 */
[----:B-1----:R-:W-:-:S07]  /*0080*/  SHF.L.U32 R0, R0, 0x1, RZ ;  /* 0x0000000100007819 */ /* 0x002fce00000006ff */
[----:B------:R-:W1:Y:S01]  /*0090*/  LDC.64 R18, c[0x0][0x230] ;  /* 0x00008c00ff127b82 */ /* 0x000e620000000a00 */
[----:B---3--:R-:W-:Y:S02]  /*00a0*/  SHF.R.S32.HI R3, RZ, 0x17, R5 ;  /* 0x00000017ff037819 */ /* 0x008fe40000011405 */
[----:B------:R-:W-:Y:S02]  /*00b0*/  LOP3.LUT R0, R0, 0xfe, RZ, 0xc0, !PT ;  /* 0x000000fe00007812 */ /* 0x000fe400078ec0ff */
[----:B------:R-:W-:Y:S02]  /*00c0*/  SGXT R3, R3, 0x1 ;  /* 0x000000010303781a */ /* 0x000fe40000000200 */
[----:B------:R-:W-:-:S04]  /*00d0*/  LEA R0, R5, R0, 0x8 ;  /* 0x0000000005007211 */ /* 0x000fc800078e40ff */
[----:B------:R-:W-:Y:S02]  /*00e0*/  LEA.HI R3, R3, R0, RZ, 0x2 ;  /* 0x0000000003037211 */ /* 0x000fe400078f10ff */
[----:B------:R-:W-:Y:S02]  /*00f0*/  ISETP.GE.AND P4, PT, R0, 0x240, PT ;  /* 0x000002400000780c */ /* 0x000fe40003f86270 */
[----:B------:R-:W-:-:S05]  /*0100*/  SHF.R.S32.HI R3, RZ, 0x2, R3 ;  /* 0x00000002ff037819 */ /* 0x000fca0000011403 */
[----:B------:R-:W-:-:S05]  /*0110*/  IMAD.HI R2, R3, 0x38e38e39, RZ ;  /* 0x38e38e3903027827 */ /* 0x000fca00078e02ff */
[----:B------:R-:W-:-:S04]  /*0120*/  SHF.R.U32.HI R5, RZ, 0x1f, R2 ;  /* 0x0000001fff057819 */ /* 0x000fc80000011602 */
[----:B------:R-:W-:Y:S02]  /*0130*/  LEA.HI.SX32 R2, R2, R5, 0x1d ;  /* 0x0000000502027211 */ /* 0x000fe400078feaff */
[----:B------:R-:W-:-:S03]  /*0140*/  CS2R R4, SRZ ;  /* 0x0000000000047805 */ /* 0x000fc6000001ff00 */
[----:B------:R-:W-:-:S04]  /*0150*/  IMAD R11, R2, -0x24, R3 ;  /* 0xffffffdc020b7824 */ /* 0x000fc800078e0203 */
[----:B--2---:R-:W-:-:S05]  /*0160*/  IMAD.WIDE R8, R11, 0x4, R8 ;  /* 0x000000040b087825 */ /* 0x004fca00078e0208 */
[----:B------:R-:W2:Y:S04]  /*0170*/  @!P4 LDG.E.EL R4, desc[UR4][R8.64] ;  /* 0x000000040804c981 */ /* 0x000ea8000c2e1900 */
[----:B------:R3:W2:Y:S01]  /*0180*/  @!P4 LDG.E.EL R5, desc[UR4][R8.64] ;  /* 0x000000040805c981 */ /* 0x0006a2000c2e1900 */
[----:B------:R-:W-:Y:S02]  /*0190*/  CS2R R6, SRZ ;  /* 0x0000000000067805 */ /* 0x000fe4000001ff00 */
[----:B------:R-:W-:Y:S01]  /*01a0*/  CS2R R2, SRZ ;  /* 0x0000000000027805 */ /* 0x000fe2000001ff00 */
[----:B----4-:R-:W-:-:S04]  /*01b0*/  IMAD.WIDE R14, R11, 0x4, R14 ;  /* 0x000000040b0e7825 */ /* 0x010fc800078e020e */
[----:B-----5:R-:W-:Y:S01]  /*01c0*/  IMAD.WIDE R12, R0, 0x4, R12 ;  /* 0x00000004000c7825 */ /* 0x020fe200078e020c */
[----:B------:R-:W4:Y:S04]  /*01d0*/  @!P4 LDG.E.EL R6, desc[UR4][R14.64] ;  /* 0x000000040e06c981 */ /* 0x000f28000c2e1900 */
[----:B------:R-:W4:Y:S01]  /*01e0*/  @!P4 LDG.E.64 R2, desc[UR4][R12.64] ;  /* 0x000000040c02c981 */ /* 0x000f22000c1e1b00 */
[C---:B0-----:R-:W-:Y:S01]  /*01f0*/  IMAD.WIDE R16, R11.reuse, 0x4, R16 ;  /* 0x000000040b107825 */ /* 0x041fe200078e0210 */
[----:B---3--:R-:W-:Y:S02]  /*0200*/  CS2R R8, SRZ ;  /* 0x0000000000087805 */ /* 0x008fe4000001ff00 */
[----:B------:R0:W3:Y:S01]  /*0210*/  @!P4 LDG.E.EL R7, desc[UR4][R14.64] ;  /* 0x000000040e07c981 */ /* 0x0000e2000c2e1900 */
[----:B-1----:R-:W-:Y:S01]  /*0220*/  IMAD.WIDE R18, R11, 0x4, R18 ;  /* 0x000000040b127825 */ /* 0x002fe200078e0212 */
[----:B------:R-:W-:-:S04]  /*0230*/  CS2R R10, SRZ ;  /* 0x00000000000a7805 */ /* 0x000fc8000001ff00 */
[----:B------:R-:W5:Y:S04]  /*0240*/  @!P4 LDG.E.EL R8, desc[UR4][R18.64] ;  /* 0x000000041208c981 */ /* 0x000f68000c2e1900 */
[----:B------:R-:W5:Y:S04]  /*0250*/  @!P4 LDG.E.EL R11, desc[UR4][R16.64] ;  /* 0x00000004100bc981 */ /* 0x000f68000c2e1900 */
[----:B------:R-:W3:Y:S04]  /*0260*/  @!P4 LDG.E.EL R10, desc[UR4][R16.64] ;  /* 0x00000004100ac981 */ /* 0x000ee8000c2e1900 */
[----:B------:R-:W3:Y:S01]  /*0270*/  @!P4 LDG.E.EL R9, desc[UR4][R18.64] ;  /* 0x000000041209c981 */ /* 0x000ee2000c2e1900 */
[----:B0-----:R-:W-:Y:S01]  /*0280*/  HFMA2.MMA R15, -RZ, RZ, 1.625, 0 ;  /* 0x3e800000ff0f7435 */ /* 0x001fe200000001ff */
[----:B--2---:R-:W-:Y:S01]  /*0290*/  FADD R4, R4, 9.9999997473787516356e-06 ;  /* 0x3727c5ac04047421 */ /* 0x004fe20000000000 */
[----:B------:R-:W-:-:S03]  /*02a0*/  FADD R12, R5, 9.9999997473787516356e-06 ;  /* 0x3727c5ac050c7421 */ /* 0x000fc60000000000 */
[----:B------:R0:W1:Y:S08]  /*02b0*/  MUFU.SQRT R13, R4 ;  /* 0x00000004000d7308 */ /* 0x0000700000002000 */
[----:B------:R-:W2:Y:S01]  /*02c0*/  MUFU.SQRT R14, R12 ;  /* 0x0000000c000e7308 */ /* 0x000ea20000002000 */
[----:B0-----:R-:W0:Y:S01]  /*02d0*/  LDC.64 R4, c[0x0][0x238] ;  /* 0x00008e00ff047b82 */ /* 0x001e220000000a00 */
[----:B-1----:R-:W-:-:S02]  /*02e0*/  FSETP.GT.AND P0, PT, R13, 8.50705917302346158658e+37, PT ;  /* 0x7e8000000d00780b */ /* 0x002fc40003f04000 */
[----:B------:R-:W-:Y:S02]  /*02f0*/  FSETP.GEU.AND P2, PT, R13, 1.175494350822287508e-38, PT ;  /* 0x008000000d00780b */ /* 0x000fe40003f4e000 */
[C---:B--2---:R-:W-:Y:S02]  /*0300*/  FSETP.GT.AND P1, PT, R14.reuse, 8.50705917302346158658e+37, PT ;  /* 0x7e8000000e00780b */ /* 0x044fe40003f24000 */
[----:B------:R-:W-:-:S07]  /*0310*/  FSETP.GEU.AND P3, PT, R14, 1.175494350822287508e-38, PT ;  /* 0x008000000e00780b */ /* 0x000fce0003f6e000 */
[----:B------:R-:W-:-:S04]  /*0320*/  @P0 FMUL R13, R13, 0.25 ;  /* 0x3e8000000d0d0820 */ /* 0x000fc80000400000 */
[----:B------:R-:W-:Y:S01]  /*0330*/  @!P2 FMUL R13, R13, 16777216 ;  /* 0x4b8000000d0da820 */ /* 0x000fe20000400000 */
[----:B------:R-:W-:-:S04]  /*0340*/  @P1 FMUL R14, R14, 0.25 ;  /* 0x3e8000000e0e1820 */ /* 0x000fc80000400000 */
[----:B------:R-:W-:Y:S01]  /*0350*/  @!P3 FMUL R14, R14, 16777216 ;  /* 0x4b8000000e0eb820 */ /* 0x000fe20000400000 */
[----:B------:R-:W1:Y:S01]  /*0360*/  MUFU.RCP R13, R13 ;  /* 0x0000000d000d7308 */ /* 0x000e620000001000 */
[----:B------:R-:W-:-:S07]  /*0370*/  FSEL R12, R15, 1, P0 ;  /* 0x3f8000000f0c7808 */ /* 0x000fce0000000000 */
[----:B------:R-:W2:Y:S01]  /*0380*/  MUFU.RCP R14, R14 ;  /* 0x0000000e000e7308 */ /* 0x000ea20000001000 */
[----:B------:R-:W-:Y:S01]  /*0390*/  FSEL R15, R15, 1, P1 ;  /* 0x3f8000000f0f7808 */ /* 0x000fe20000800000 */
[----:B------:R-:W-:Y:S01]  /*03a0*/  @!P2 FMUL R12, R12, 16777216 ;  /* 0x4b8000000c0ca820 */ /* 0x000fe20000400000 */
[----:B----4-:R-:W-:-:S03]  /*03b0*/  FADD R3, -R6, R3 ;  /* 0x0000000306037221 */ /* 0x010fc60000000100 */
[----:B------:R-:W-:Y:S01]  /*03c0*/  @!P3 FMUL R15, R15, 16777216 ;  /* 0x4b8000000f0fb820 */ /* 0x000fe20000400000 */
[----:B---3--:R-:W-:Y:S01]  /*03d0*/  FADD R2, -R7, R2 ;  /* 0x0000000207027221 */ /* 0x008fe20000000100 */
[----:B-1----:R-:W-:Y:S02]  /*03e0*/  FMUL R13, R13, R12 ;  /* 0x0000000c0d0d7220 */ /* 0x002fe40000400000 */
[----:B--2---:R-:W-:Y:S02]  /*03f0*/  FMUL R6, R14, R15 ;  /* 0x0000000f0e067220 */ /* 0x004fe40000400000 */
[----:B------:R-:W-:Y:S02]  /*0400*/  FMUL R13, R2, R13 ;  /* 0x0000000d020d7220 */ /* 0x000fe40000400000 */
[----:B------:R-:W-:Y:S01]  /*0410*/  FMUL R6, R3, R6 ;  /* 0x0000000603067220 */ /* 0x000fe20000400000 */
[----:B0-----:R-:W-:-:S04]  /*0420*/  IMAD.WIDE R4, R0, 0x4, R4 ;  /* 0x0000000400047825 */ /* 0x001fc800078e0204 */
[----:B-----5:R-:W-:Y:S01]  /*0430*/  FFMA R8, R13, R11, R8 ;  /* 0x0000000b0d087223 */ /* 0x020fe20000000008 */
[----:B------:R-:W-:Y:S01]  /*0440*/  FFMA R9, R6, R10, R9 ;  /* 0x0000000a06097223 */ /* 0x000fe20000000009 */
[----:B------:R-:W-:Y:S06]  /*0450*/  @P4 EXIT ;  /* 0x000000000000494d */ /* 0x000fec0003800000 */
[----:B------:R-:W-:Y:S01]  /*0460*/  STG.E.64 desc[UR4][R4.64], R8 ;  /* 0x0000000804007986 */ /* 0x000fe2000c101b04 */
[----:B------:R-:W-:Y:S05]  /*0470*/  EXIT ;  /* 0x000000000000794d */ /* 0x000fea0003800000 */
.L_x_0:
[----:B------:R-:W-:-:S00]  /*0480*/  BRA `(.L_x_0) ;  /* 0xfffffffc00fc7947 */ /* 0x000fc0000383ffff */
[----:B------:R-:W-:-:S00]  /*0490*/  NOP ;  /* 0x0000000000007918 */ /* 0x000fc00000000000 */
        /* <DEDUP_REMOVED lines=14> */
.L_x_1:


//--------------------- .nv.global.init           --------------------------
	.section	.nv.global.init,"aw",@progbits
.nv.global.init:
	.type		_$_str,@object
	.size		_$_str,(_$_str_$_2 - _$_str)
_$_str:
        /*0000*/ 	.byte	0x5f, 0x5f, 0x43, 0x55, 0x44, 0x41, 0x5f, 0x46, 0x54, 0x5a, 0x00
	.type		_$_str_$_2,@object
	.size		_$_str_$_2,(.L_1 - _$_str_$_2)
_$_str_$_2:
        /*000b*/ 	.byte	0x5f, 0x5f, 0x43, 0x55, 0x44, 0x41, 0x5f, 0x50, 0x52, 0x45, 0x43, 0x5f, 0x53, 0x51, 0x52, 0x54
        /*001b*/ 	.byte	0x00
.L_1:


//--------------------- .nv.constant0.triton_poi_fused__native_batch_norm_legit_no_training_35 --------------------------
	.section	.nv.constant0.triton_poi_fused__native_batch_norm_legit_no_training_35,"a",@progbits
	.sectionflags	@""
	.align	4
.nv.constant0.triton_poi_fused__native_batch_norm_legit_no_training_35:
	.zero		580
